//
// Generated by NVIDIA NVVM Compiler
//
// Compiler Build ID: CL-36424714
// Cuda compilation tools, release 13.0, V13.0.88
// Based on NVVM 20.0.0
//

.version 9.0
.target sm_100
.address_size 64

	// .globl	_Z10FillBufferPimm

.visible .entry _Z10FillBufferPimm(
	.param .u64 .ptr .align 1 _Z10FillBufferPimm_param_0,
	.param .u64 _Z10FillBufferPimm_param_1,
	.param .u64 _Z10FillBufferPimm_param_2
)
{
	.reg .pred 	%p<8>;
	.reg .b32 	%r<19>;
	.reg .b64 	%rd<55>;

	ld.param.u64 	%rd24, [_Z10FillBufferPimm_param_0];
	ld.param.u64 	%rd25, [_Z10FillBufferPimm_param_1];
	ld.param.u64 	%rd23, [_Z10FillBufferPimm_param_2];
	cvta.to.global.u64 	%rd1, %rd24;
	mov.u32 	%r5, %tid.x;
	mov.u32 	%r6, %ctaid.x;
	mov.u32 	%r7, %ntid.x;
	mad.lo.s32 	%r8, %r6, %r7, %r5;
	cvt.u64.u32 	%rd53, %r8;
	mov.u32 	%r9, %nctaid.x;
	mul.lo.s32 	%r10, %r7, %r9;
	cvt.u64.u32 	%rd3, %r10;
	shr.u64 	%rd4, %rd25, 2;
	setp.le.u64 	%p1, %rd4, %rd53;
	@%p1 bra 	$L__BB0_10;
	add.s64 	%rd26, %rd3, %rd53;
	max.u64 	%rd27, %rd4, %rd26;
	setp.lt.u64 	%p2, %rd26, %rd4;
	selp.u64 	%rd5, 1, 0, %p2;
	add.s64 	%rd28, %rd26, %rd5;
	sub.s64 	%rd6, %rd27, %rd28;
	and.b64  	%rd29, %rd6, -4294967296;
	setp.ne.s64 	%p3, %rd29, 0;
	@%p3 bra 	$L__BB0_3;
	cvt.u32.u64 	%r11, %rd3;
	cvt.u32.u64 	%r12, %rd6;
	div.u32 	%r13, %r12, %r11;
	cvt.u64.u32 	%rd49, %r13;
	bra.uni 	$L__BB0_4;
$L__BB0_3:
	div.u64 	%rd49, %rd6, %rd3;
$L__BB0_4:
	add.s64 	%rd10, %rd49, %rd5;
	and.b64  	%rd30, %rd10, 3;
	setp.eq.s64 	%p4, %rd30, 3;
	@%p4 bra 	$L__BB0_7;
	cvt.u32.u64 	%r14, %rd3;
	cvt.u32.u64 	%r15, %rd53;
	shl.b64 	%rd31, %rd53, 2;
	add.s64 	%rd51, %rd1, %rd31;
	shl.b64 	%rd12, %rd3, 2;
	shl.b32 	%r16, %r15, 2;
	cvt.u32.u64 	%r17, %rd23;
	add.s32 	%r18, %r16, %r17;
	shl.b32 	%r2, %r14, 2;
	add.s64 	%rd32, %rd10, 1;
	and.b64  	%rd50, %rd32, 3;
$L__BB0_6:
	.pragma "nounroll";
	st.global.u32 	[%rd51], %r18;
	add.s64 	%rd53, %rd53, %rd3;
	add.s64 	%rd51, %rd51, %rd12;
	add.s32 	%r18, %r18, %r2;
	add.s64 	%rd50, %rd50, -1;
	setp.ne.s64 	%p5, %rd50, 0;
	@%p5 bra 	$L__BB0_6;
$L__BB0_7:
	setp.lt.u64 	%p6, %rd10, 3;
	@%p6 bra 	$L__BB0_10;
	shl.b64 	%rd39, %rd3, 2;
$L__BB0_9:
	shl.b64 	%rd33, %rd53, 2;
	add.s64 	%rd34, %rd33, %rd23;
	add.s64 	%rd35, %rd1, %rd33;
	st.global.u32 	[%rd35], %rd34;
	add.s64 	%rd36, %rd53, %rd3;
	shl.b64 	%rd37, %rd36, 2;
	add.s64 	%rd38, %rd37, %rd23;
	add.s64 	%rd40, %rd35, %rd39;
	st.global.u32 	[%rd40], %rd38;
	add.s64 	%rd41, %rd36, %rd3;
	shl.b64 	%rd42, %rd41, 2;
	add.s64 	%rd43, %rd42, %rd23;
	add.s64 	%rd44, %rd40, %rd39;
	st.global.u32 	[%rd44], %rd43;
	add.s64 	%rd45, %rd41, %rd3;
	shl.b64 	%rd46, %rd45, 2;
	add.s64 	%rd47, %rd46, %rd23;
	add.s64 	%rd48, %rd44, %rd39;
	st.global.u32 	[%rd48], %rd47;
	add.s64 	%rd53, %rd39, %rd53;
	setp.lt.u64 	%p7, %rd53, %rd4;
	@%p7 bra 	$L__BB0_9;
$L__BB0_10:
	ret;

}


// ===== COMPILED SASS (sm_100) =====

	.target	sm_100

	.elftype	@"ET_EXEC"


//--------------------- .note.nv.tkinfo           --------------------------
	.section	.note.nv.tkinfo,"",@"SHT_NOTE"
	.sectionflags	@"SHF_NOTE_NV_TKINFO"
	.tkinfo
        /*0018*/ 	.word	0x00000002
        /*0030*/ 	.string	""
        /*0030*/ 	.string	"ptxas"
        /*0030*/ 	.string	"Cuda compilation tools, release 13.0, V13.0.88"
        /*0030*/ 	.string	"Build cuda_13.0.r13.0/compiler.36424714_0"
        /*0030*/ 	.string	"-arch sm_100 -m 64 "



//--------------------- .note.nv.cuinfo           --------------------------
	.section	.note.nv.cuinfo,"",@"SHT_NOTE"
	.sectionflags	@"SHF_NOTE_NV_CUINFO"
        /*0018*/ 	.short	0x0002
        /*001a*/ 	.short	0x0064
        /*001c*/ 	.short	0x0082
	.zero		2


//--------------------- .nv.info                  --------------------------
	.section	.nv.info,"",@"SHT_CUDA_INFO"
	.align	4


	//----- nvinfo : EIATTR_REGCOUNT
	.align		4
        /*0000*/ 	.byte	0x04, 0x2f
        /*0002*/ 	.short	(.L_1 - .L_0)
	.align		4
.L_0:
        /*0004*/ 	.word	index@(_Z10FillBufferPimm)
        /*0008*/ 	.word	0x0000001a


	//----- nvinfo : EIATTR_FRAME_SIZE
	.align		4
.L_1:
        /*000c*/ 	.byte	0x04, 0x11
        /*000e*/ 	.short	(.L_3 - .L_2)
	.align		4
.L_2:
        /*0010*/ 	.word	index@($__internal_0_$__cuda_sm20_div_u64)
        /*0014*/ 	.word	0x00000000


	//----- nvinfo : EIATTR_FRAME_SIZE
	.align		4
.L_3:
        /*0018*/ 	.byte	0x04, 0x11
        /*001a*/ 	.short	(.L_5 - .L_4)
	.align		4
.L_4:
        /*001c*/ 	.word	index@(_Z10FillBufferPimm)
        /*0020*/ 	.word	0x00000000


	//----- nvinfo : EIATTR_MIN_STACK_SIZE
	.align		4
.L_5:
        /*0024*/ 	.byte	0x04, 0x12
        /*0026*/ 	.short	(.L_7 - .L_6)
	.align		4
.L_6:
        /*0028*/ 	.word	index@(_Z10FillBufferPimm)
        /*002c*/ 	.word	0x00000000
.L_7:


//--------------------- .nv.compat                --------------------------
	.section	.nv.compat,"",@"SHT_CUDA_COMPAT_INFO"
	.align	4
        /*0000*/ 	.byte	0x02, 0x09, 0x00, 0x00, 0x02, 0x02, 0x01, 0x00, 0x02, 0x05, 0x05, 0x00, 0x03, 0x07, 0x01, 0x01
        /*0010*/ 	.byte	0x02, 0x03, 0x00, 0x00, 0x02, 0x06, 0x01, 0x00, 0x04, 0x0b, 0x08, 0x00, 0x09, 0x00, 0x00, 0x00
        /*0020*/ 	.byte	0x00, 0x00, 0x00, 0x00


//--------------------- .nv.info._Z10FillBufferPimm --------------------------
	.section	.nv.info._Z10FillBufferPimm,"",@"SHT_CUDA_INFO"
	.sectionflags	@""
	.align	4


	//----- nvinfo : EIATTR_CUDA_API_VERSION
	.align		4
        /*0000*/ 	.byte	0x04, 0x37
        /*0002*/ 	.short	(.L_9 - .L_8)
.L_8:
        /*0004*/ 	.word	0x00000082


	//----- nvinfo : EIATTR_KPARAM_INFO
	.align		4
.L_9:
        /*0008*/ 	.byte	0x04, 0x17
        /*000a*/ 	.short	(.L_11 - .L_10)
.L_10:
        /*000c*/ 	.word	0x00000000
        /*0010*/ 	.short	0x0002
        /*0012*/ 	.short	0x0010
        /*0014*/ 	.byte	0x00, 0xf0, 0x21, 0x00


	//----- nvinfo : EIATTR_KPARAM_INFO
	.align		4
.L_11:
        /*0018*/ 	.byte	0x04, 0x17
        /*001a*/ 	.short	(.L_13 - .L_12)
.L_12:
        /*001c*/ 	.word	0x00000000
        /*0020*/ 	.short	0x0001
        /*0022*/ 	.short	0x0008
        /*0024*/ 	.byte	0x00, 0xf0, 0x21, 0x00


	//----- nvinfo : EIATTR_KPARAM_INFO
	.align		4
.L_13:
        /*0028*/ 	.byte	0x04, 0x17
        /*002a*/ 	.short	(.L_15 - .L_14)
.L_14:
        /*002c*/ 	.word	0x00000000
        /*0030*/ 	.short	0x0000
        /*0032*/ 	.short	0x0000
        /*0034*/ 	.byte	0x00, 0xf5, 0x21, 0x00


	//----- nvinfo : EIATTR_SPARSE_MMA_MASK
	.align		4
.L_15:
        /*0038*/ 	.byte	0x03, 0x50
        /*003a*/ 	.short	0x0000


	//----- nvinfo : EIATTR_MAXREG_COUNT
	.align		4
        /*003c*/ 	.byte	0x03, 0x1b
        /*003e*/ 	.short	0x00ff


	//----- nvinfo : EIATTR_MERCURY_ISA_VERSION
	.align		4
        /*0040*/ 	.byte	0x03, 0x5f
        /*0042*/ 	.short	0x0101


	//----- nvinfo : EIATTR_VRC_CTA_INIT_COUNT
	.align		4
        /*0044*/ 	.byte	0x02, 0x4a
	.zero		1
	.zero		1


	//----- nvinfo : EIATTR_EXIT_INSTR_OFFSETS
	.align		4
        /*0048*/ 	.byte	0x04, 0x1c
        /*004a*/ 	.short	(.L_17 - .L_16)


	//   ....[0]....
.L_16:
        /*004c*/ 	.word	0x000000c0


	//   ....[1]....
        /*0050*/ 	.word	0x00000550


	//   ....[2]....
        /*0054*/ 	.word	0x00000740


	//----- nvinfo : EIATTR_CRS_STACK_SIZE
	.align		4
.L_17:
        /*0058*/ 	.byte	0x04, 0x1e
        /*005a*/ 	.short	(.L_19 - .L_18)
.L_18:
        /*005c*/ 	.word	0x00000000


	//----- nvinfo : EIATTR_CBANK_PARAM_SIZE
	.align		4
.L_19:
        /*0060*/ 	.byte	0x03, 0x19
        /*0062*/ 	.short	0x0018


	//----- nvinfo : EIATTR_PARAM_CBANK
	.align		4
        /*0064*/ 	.byte	0x04, 0x0a
        /*0066*/ 	.short	(.L_21 - .L_20)
	.align		4
.L_20:
        /*0068*/ 	.word	index@(.nv.constant0._Z10FillBufferPimm)
        /*006c*/ 	.short	0x0380
        /*006e*/ 	.short	0x0018


	//----- nvinfo : EIATTR_SW_WAR
	.align		4
.L_21:
        /*0070*/ 	.byte	0x04, 0x36
        /*0072*/ 	.short	(.L_23 - .L_22)
.L_22:
        /*0074*/ 	.word	0x00000008
.L_23:


//--------------------- .nv.callgraph             --------------------------
	.section	.nv.callgraph,"",@"SHT_CUDA_CALLGRAPH"
	.align	4
	.sectionentsize	8
	.align		4
        /*0000*/ 	.word	0x00000000
	.align		4
        /*0004*/ 	.word	0xffffffff
	.align		4
        /*0008*/ 	.word	0x00000000
	.align		4
        /*000c*/ 	.word	0xfffffffe
	.align		4
        /*0010*/ 	.word	0x00000000
	.align		4
        /*0014*/ 	.word	0xfffffffd
	.align		4
        /*0018*/ 	.word	0x00000000
	.align		4
        /*001c*/ 	.word	0xfffffffc


//--------------------- .text._Z10FillBufferPimm  --------------------------
	.section	.text._Z10FillBufferPimm,"ax",@progbits
	.align	128
        .global         _Z10FillBufferPimm
        .type           _Z10FillBufferPimm,@function
        .size           _Z10FillBufferPimm,(.L_x_8 - _Z10FillBufferPimm)
        .other          _Z10FillBufferPimm,@"STO_CUDA_ENTRY STV_DEFAULT"
_Z10FillBufferPimm:
.text._Z10FillBufferPimm:
[----:B------:R-:W-:Y:S01]  /*0000*/  LDC R1, c[0x0][0x37c] ;  /* 0x0000df00ff017b82 */ /* 0x000fe20000000800 */
[----:B------:R-:W0:Y:S07]  /*0010*/  S2R R3, SR_TID.X ;  /* 0x0000000000037919 */ /* 0x000e2e0000002100 */
[----:B------:R-:W0:Y:S08]  /*0020*/  S2UR UR4, SR_CTAID.X ;  /* 0x00000000000479c3 */ /* 0x000e300000002500 */
[----:B------:R-:W0:Y:S01]  /*0030*/  LDC R4, c[0x0][0x360] ;  /* 0x0000d800ff047b82 */ /* 0x000e220000000800 */
[----:B------:R-:W1:Y:S07]  /*0040*/  LDCU UR5, c[0x0][0x370] ;  /* 0x00006e00ff0577ac */ /* 0x000e6e0008000800 */
[----:B------:R-:W2:Y:S01]  /*0050*/  LDC.64 R6, c[0x0][0x388] ;  /* 0x0000e200ff067b82 */ /* 0x000ea20000000a00 */
[----:B0-----:R-:W-:-:S02]  /*0060*/  IMAD R3, R4, UR4, R3 ;  /* 0x0000000404037c24 */ /* 0x001fc4000f8e0203 */
[----:B-1----:R-:W-:Y:S01]  /*0070*/  IMAD R4, R4, UR5, RZ ;  /* 0x0000000504047c24 */ /* 0x002fe2000f8e02ff */
[--C-:B--2---:R-:W-:Y:S02]  /*0080*/  SHF.R.U64 R0, R6, 0x2, R7.reuse ;  /* 0x0000000206007819 */ /* 0x104fe40000001207 */
[----:B------:R-:W-:Y:S02]  /*0090*/  SHF.R.U32.HI R2, RZ, 0x2, R7 ;  /* 0x00000002ff027819 */ /* 0x000fe40000011607 */
[----:B------:R-:W-:-:S04]  /*00a0*/  ISETP.GT.U32.AND P0, PT, R0, R3, PT ;  /* 0x000000030000720c */ /* 0x000fc80003f04070 */
[----:B------:R-:W-:-:S13]  /*00b0*/  ISETP.GT.U32.AND.EX P0, PT, R2, RZ, PT, P0 ;  /* 0x000000ff0200720c */ /* 0x000fda0003f04100 */
[----:B------:R-:W-:Y:S05]  /*00c0*/  @!P0 EXIT ;  /* 0x000000000000894d */ /* 0x000fea0003800000 */
[----:B------:R-:W-:Y:S01]  /*00d0*/  IADD3 R7, P1, PT, R4, R3, RZ ;  /* 0x0000000304077210 */ /* 0x000fe20007f3e0ff */
[----:B------:R-:W-:Y:S01]  /*00e0*/  IMAD.MOV.U32 R6, RZ, RZ, RZ ;  /* 0x000000ffff067224 */ /* 0x000fe200078e00ff */
[----:B------:R-:W-:Y:S02]  /*00f0*/  BSSY.RECONVERGENT B0, `(.L_x_0) ;  /* 0x0000025000007945 */ /* 0x000fe40003800200 */
[----:B------:R-:W-:Y:S01]  /*0100*/  ISETP.GE.U32.AND P0, PT, R7, R0, PT ;  /* 0x000000000700720c */ /* 0x000fe20003f06070 */
[----:B------:R-:W-:Y:S01]  /*0110*/  IMAD.X R11, RZ, RZ, R6, P1 ;  /* 0x000000ffff0b7224 */ /* 0x000fe200008e0606 */
[----:B------:R-:W-:-:S04]  /*0120*/  ISETP.GT.U32.AND P1, PT, R0, R7, PT ;  /* 0x000000070000720c */ /* 0x000fc80003f24070 */
[----:B------:R-:W-:Y:S02]  /*0130*/  ISETP.GE.U32.AND.EX P0, PT, R11, R2, PT, P0 ;  /* 0x000000020b00720c */ /* 0x000fe40003f06100 */
[----:B------:R-:W-:Y:S02]  /*0140*/  ISETP.GT.U32.AND.EX P1, PT, R2, R11, PT, P1 ;  /* 0x0000000b0200720c */ /* 0x000fe40003f24110 */
[----:B------:R-:W-:Y:S02]  /*0150*/  SEL R5, RZ, 0x1, P0 ;  /* 0x00000001ff057807 */ /* 0x000fe40000000000 */
[----:B------:R-:W-:Y:S02]  /*0160*/  SEL R8, R0, R7, P1 ;  /* 0x0000000700087207 */ /* 0x000fe40000800000 */
[----:B------:R-:W-:Y:S02]  /*0170*/  SEL R9, R2, R11, P1 ;  /* 0x0000000b02097207 */ /* 0x000fe40000800000 */
[----:B------:R-:W-:-:S04]  /*0180*/  IADD3 R7, P0, P1, R8, -R7, -R5 ;  /* 0x8000000708077210 */ /* 0x000fc8000791e805 */
[----:B------:R-:W-:-:S04]  /*0190*/  IADD3.X R9, PT, PT, R9, -0x1, ~R11, P0, P1 ;  /* 0xffffffff09097810 */ /* 0x000fc800007e2c0b */
[----:B------:R-:W-:-:S13]  /*01a0*/  ISETP.NE.U32.AND P0, PT, R9, RZ, PT ;  /* 0x000000ff0900720c */ /* 0x000fda0003f05070 */
[----:B------:R-:W-:Y:S05]  /*01b0*/  @P0 BRA `(.L_x_1) ;  /* 0x0000000000500947 */ /* 0x000fea0003800000 */
[----:B------:R-:W0:Y:S01]  /*01c0*/  I2F.U32.RP R10, R4 ;  /* 0x00000004000a7306 */ /* 0x000e220000209000 */
[----:B------:R-:W-:Y:S01]  /*01d0*/  IMAD.MOV R11, RZ, RZ, -R4 ;  /* 0x000000ffff0b7224 */ /* 0x000fe200078e0a04 */
[----:B------:R-:W-:-:S06]  /*01e0*/  ISETP.NE.U32.AND P2, PT, R4, RZ, PT ;  /* 0x000000ff0400720c */ /* 0x000fcc0003f45070 */
[----:B0-----:R-:W0:Y:S02]  /*01f0*/  MUFU.RCP R10, R10 ;  /* 0x0000000a000a7308 */ /* 0x001e240000001000 */
[----:B0-----:R-:W-:-:S06]  /*0200*/  VIADD R8, R10, 0xffffffe ;  /* 0x0ffffffe0a087836 */ /* 0x001fcc0000000000 */
[----:B------:R0:W1:Y:S02]  /*0210*/  F2I.FTZ.U32.TRUNC.NTZ R9, R8 ;  /* 0x0000000800097305 */ /* 0x000064000021f000 */
[----:B0-----:R-:W-:Y:S02]  /*0220*/  IMAD.MOV.U32 R8, RZ, RZ, RZ ;  /* 0x000000ffff087224 */ /* 0x001fe400078e00ff */
[----:B-1----:R-:W-:-:S04]  /*0230*/  IMAD R11, R11, R9, RZ ;  /* 0x000000090b0b7224 */ /* 0x002fc800078e02ff */
[----:B------:R-:W-:-:S06]  /*0240*/  IMAD.HI.U32 R12, R9, R11, R8 ;  /* 0x0000000b090c7227 */ /* 0x000fcc00078e0008 */
[----:B------:R-:W-:-:S04]  /*0250*/  IMAD.HI.U32 R8, R12, R7, RZ ;  /* 0x000000070c087227 */ /* 0x000fc800078e00ff */
[----:B------:R-:W-:-:S04]  /*0260*/  IMAD.MOV R9, RZ, RZ, -R8 ;  /* 0x000000ffff097224 */ /* 0x000fc800078e0a08 */
[----:B------:R-:W-:Y:S02]  /*0270*/  IMAD R7, R4, R9, R7 ;  /* 0x0000000904077224 */ /* 0x000fe400078e0207 */
[----:B------:R-:W-:-:S03]  /*0280*/  IMAD.MOV.U32 R9, RZ, RZ, RZ ;  /* 0x000000ffff097224 */ /* 0x000fc600078e00ff */
[----:B------:R-:W-:-:S13]  /*0290*/  ISETP.GE.U32.AND P0, PT, R7, R4, PT ;  /* 0x000000040700720c */ /* 0x000fda0003f06070 */
[----:B------:R-:W-:Y:S02]  /*02a0*/  @P0 IMAD.IADD R7, R7, 0x1, -R4 ;  /* 0x0000000107070824 */ /* 0x000fe400078e0a04 */
[----:B------:R-:W-:-:S03]  /*02b0*/  @P0 VIADD R8, R8, 0x1 ;  /* 0x0000000108080836 */ /* 0x000fc60000000000 */
[----:B------:R-:W-:-:S13]  /*02c0*/  ISETP.GE.U32.AND P1, PT, R7, R4, PT ;  /* 0x000000040700720c */ /* 0x000fda0003f26070 */
[----:B------:R-:W-:Y:S01]  /*02d0*/  @P1 VIADD R8, R8, 0x1 ;  /* 0x0000000108081836 */ /* 0x000fe20000000000 */
[----:B------:R-:W-:Y:S01]  /*02e0*/  @!P2 LOP3.LUT R8, RZ, R4, RZ, 0x33, !PT ;  /* 0x00000004ff08a212 */ /* 0x000fe200078e33ff */
[----:B------:R-:W-:Y:S06]  /*02f0*/  BRA `(.L_x_2) ;  /* 0x0000000000107947 */ /* 0x000fec0003800000 */
.L_x_1:
[----:B------:R-:W-:-:S07]  /*0300*/  MOV R8, 0x320 ;  /* 0x0000032000087802 */ /* 0x000fce0000000f00 */
[----:B------:R-:W-:Y:S05]  /*0310*/  CALL.REL.NOINC `($__internal_0_$__cuda_sm20_div_u64) ;  /* 0x00000004000c7944 */ /* 0x000fea0003c00000 */
[----:B------:R-:W-:Y:S02]  /*0320*/  IMAD.MOV.U32 R8, RZ, RZ, R7 ;  /* 0x000000ffff087224 */ /* 0x000fe400078e0007 */
[----:B------:R-:W-:-:S07]  /*0330*/  IMAD.MOV.U32 R9, RZ, RZ, R10 ;  /* 0x000000ffff097224 */ /* 0x000fce00078e000a */
.L_x_2:
[----:B------:R-:W-:Y:S05]  /*0340*/  BSYNC.RECONVERGENT B0 ;  /* 0x0000000000007941 */ /* 0x000fea0003800200 */
.L_x_0:
[----:B------:R-:W-:Y:S01]  /*0350*/  IADD3 R5, P0, PT, R8, R5, RZ ;  /* 0x0000000508057210 */ /* 0x000fe20007f1e0ff */
[----:B------:R-:W0:Y:S01]  /*0360*/  LDCU.64 UR4, c[0x0][0x358] ;  /* 0x00006b00ff0477ac */ /* 0x000e220008000a00 */
[----:B------:R-:W-:Y:S02]  /*0370*/  BSSY.RECONVERGENT B0, `(.L_x_3) ;  /* 0x000001d000007945 */ /* 0x000fe40003800200 */
[C---:B------:R-:W-:Y:S01]  /*0380*/  LOP3.LUT R7, R5.reuse, 0x3, RZ, 0xc0, !PT ;  /* 0x0000000305077812 */ /* 0x040fe200078ec0ff */
[----:B------:R-:W-:Y:S01]  /*0390*/  IMAD.X R8, RZ, RZ, R9, P0 ;  /* 0x000000ffff087224 */ /* 0x000fe200000e0609 */
[----:B------:R-:W-:Y:S02]  /*03a0*/  ISETP.GE.U32.AND P0, PT, R5, 0x3, PT ;  /* 0x000000030500780c */ /* 0x000fe40003f06070 */
[----:B------:R-:W-:Y:S02]  /*03b0*/  ISETP.NE.U32.AND P1, PT, R7, 0x3, PT ;  /* 0x000000030700780c */ /* 0x000fe40003f25070 */
[----:B------:R-:W-:-:S02]  /*03c0*/  ISETP.GE.U32.AND.EX P0, PT, R8, RZ, PT, P0 ;  /* 0x000000ff0800720c */ /* 0x000fc40003f06100 */
[----:B------:R-:W-:-:S13]  /*03d0*/  ISETP.NE.AND.EX P1, PT, RZ, RZ, PT, P1 ;  /* 0x000000ffff00720c */ /* 0x000fda0003f25310 */
[----:B0-----:R-:W-:Y:S05]  /*03e0*/  @!P1 BRA `(.L_x_4) ;  /* 0x0000000000549947 */ /* 0x001fea0003800000 */
[----:B------:R-:W0:Y:S01]  /*03f0*/  LDCU.64 UR6, c[0x0][0x380] ;  /* 0x00007000ff0677ac */ /* 0x000e220008000a00 */
[----:B------:R-:W-:Y:S02]  /*0400*/  VIADD R7, R5, 0x1 ;  /* 0x0000000105077836 */ /* 0x000fe40000000000 */
[----:B------:R-:W-:Y:S01]  /*0410*/  IMAD.MOV.U32 R10, RZ, RZ, RZ ;  /* 0x000000ffff0a7224 */ /* 0x000fe200078e00ff */
[----:B------:R-:W1:Y:S02]  /*0420*/  LDCU UR8, c[0x0][0x390] ;  /* 0x00007200ff0877ac */ /* 0x000e640008000800 */
[----:B------:R-:W-:Y:S02]  /*0430*/  LOP3.LUT R7, R7, 0x3, RZ, 0xc0, !PT ;  /* 0x0000000307077812 */ /* 0x000fe400078ec0ff */
[----:B0-----:R-:W-:-:S04]  /*0440*/  LEA R11, P1, R3, UR6, 0x2 ;  /* 0x00000006030b7c11 */ /* 0x001fc8000f8210ff */
[C---:B------:R-:W-:Y:S02]  /*0450*/  LEA.HI.X R12, R3.reuse, UR7, R6, 0x2, P1 ;  /* 0x00000007030c7c11 */ /* 0x040fe400088f1406 */
[----:B-1----:R-:W-:-:S07]  /*0460*/  LEA R5, R3, UR8, 0x2 ;  /* 0x0000000803057c11 */ /* 0x002fce000f8e10ff */
.L_x_5:
[----:B------:R-:W-:Y:S01]  /*0470*/  IADD3 R7, P1, PT, R7, -0x1, RZ ;  /* 0xffffffff07077810 */ /* 0x000fe20007f3e0ff */
[----:B------:R-:W-:Y:S01]  /*0480*/  IMAD.MOV.U32 R8, RZ, RZ, R11 ;  /* 0x000000ffff087224 */ /* 0x000fe200078e000b */
[----:B------:R-:W-:Y:S01]  /*0490*/  IADD3 R3, P2, PT, R4, R3, RZ ;  /* 0x0000000304037210 */ /* 0x000fe20007f5e0ff */
[----:B------:R-:W-:Y:S01]  /*04a0*/  IMAD.MOV.U32 R9, RZ, RZ, R12 ;  /* 0x000000ffff097224 */ /* 0x000fe200078e000c */
[----:B------:R-:W-:Y:S02]  /*04b0*/  IADD3.X R10, PT, PT, R10, -0x1, RZ, P1, !PT ;  /* 0xffffffff0a0a7810 */ /* 0x000fe40000ffe4ff */
[----:B------:R-:W-:Y:S01]  /*04c0*/  ISETP.NE.U32.AND P1, PT, R7, RZ, PT ;  /* 0x000000ff0700720c */ /* 0x000fe20003f25070 */
[----:B------:R-:W-:Y:S01]  /*04d0*/  IMAD.X R6, RZ, RZ, R6, P2 ;  /* 0x000000ffff067224 */ /* 0x000fe200010e0606 */
[----:B------:R-:W-:Y:S01]  /*04e0*/  LEA R11, P3, R4, R11, 0x2 ;  /* 0x0000000b040b7211 */ /* 0x000fe200078610ff */
[----:B------:R0:W-:Y:S01]  /*04f0*/  STG.E desc[UR4][R8.64], R5 ;  /* 0x0000000508007986 */ /* 0x0001e2000c101904 */
[----:B------:R-:W-:-:S02]  /*0500*/  ISETP.NE.AND.EX P1, PT, R10, RZ, PT, P1 ;  /* 0x000000ff0a00720c */ /* 0x000fc40003f25310 */
[C---:B------:R-:W-:Y:S01]  /*0510*/  LEA.HI.X R12, R4.reuse, R12, RZ, 0x2, P3 ;  /* 0x0000000c040c7211 */ /* 0x040fe200018f14ff */
[----:B0-----:R-:W-:-:S10]  /*0520*/  IMAD R5, R4, 0x4, R5 ;  /* 0x0000000404057824 */ /* 0x001fd400078e0205 */
[----:B------:R-:W-:Y:S05]  /*0530*/  @P1 BRA `(.L_x_5) ;  /* 0xfffffffc00cc1947 */ /* 0x000fea000383ffff */
.L_x_4:
[----:B------:R-:W-:Y:S05]  /*0540*/  BSYNC.RECONVERGENT B0 ;  /* 0x0000000000007941 */ /* 0x000fea0003800200 */
.L_x_3:
[----:B------:R-:W-:Y:S05]  /*0550*/  @!P0 EXIT ;  /* 0x000000000000894d */ /* 0x000fea0003800000 */
[----:B------:R-:W-:Y:S01]  /*0560*/  IMAD.SHL.U32 R5, R4, 0x4, RZ ;  /* 0x0000000404057824 */ /* 0x000fe200078e00ff */
[----:B------:R-:W-:Y:S01]  /*0570*/  SHF.R.U32.HI R7, RZ, 0x1e, R4 ;  /* 0x0000001eff077819 */ /* 0x000fe20000011604 */
[----:B------:R-:W0:Y:S01]  /*0580*/  LDCU UR6, c[0x0][0x390] ;  /* 0x00007200ff0677ac */ /* 0x000e220008000800 */
[----:B------:R-:W1:Y:S05]  /*0590*/  LDCU.64 UR8, c[0x0][0x380] ;  /* 0x00007000ff0877ac */ /* 0x000e6a0008000a00 */
.L_x_6:
[C---:B------:R-:W-:Y:S01]  /*05a0*/  IMAD.SHL.U32 R23, R3.reuse, 0x4, RZ ;  /* 0x0000000403177824 */ /* 0x040fe200078e00ff */
[----:B------:R-:W-:Y:S01]  /*05b0*/  SHF.L.U64.HI R8, R3, 0x2, R6 ;  /* 0x0000000203087819 */ /* 0x000fe20000010206 */
[----:B------:R-:W-:-:S03]  /*05c0*/  IMAD.IADD R21, R4, 0x1, R3 ;  /* 0x0000000104157824 */ /* 0x000fc600078e0203 */
[----:B-1----:R-:W-:Y:S01]  /*05d0*/  IADD3 R14, P0, PT, R23, UR8, RZ ;  /* 0x00000008170e7c10 */ /* 0x002fe2000ff1e0ff */
[----:B------:R-:W-:Y:S01]  /*05e0*/  IMAD.IADD R19, R4, 0x1, R21 ;  /* 0x0000000104137824 */ /* 0x000fe200078e0215 */
[----:B0-----:R-:W-:Y:S01]  /*05f0*/  LEA R21, R21, UR6, 0x2 ;  /* 0x0000000615157c11 */ /* 0x001fe2000f8e10ff */
[----:B------:R-:W-:Y:S01]  /*0600*/  VIADD R23, R23, UR6 ;  /* 0x0000000617177c36 */ /* 0x000fe20008000000 */
[----:B------:R-:W-:Y:S01]  /*0610*/  IADD3.X R15, PT, PT, R8, UR9, RZ, P0, !PT ;  /* 0x00000009080f7c10 */ /* 0x000fe200087fe4ff */
[----:B------:R-:W-:Y:S01]  /*0620*/  IMAD.IADD R17, R4, 0x1, R19 ;  /* 0x0000000104117824 */ /* 0x000fe200078e0213 */
[----:B------:R-:W-:Y:S02]  /*0630*/  IADD3 R8, P0, PT, R5, R14, RZ ;  /* 0x0000000e05087210 */ /* 0x000fe40007f1e0ff */
[----:B------:R-:W-:Y:S01]  /*0640*/  LEA R19, R19, UR6, 0x2 ;  /* 0x0000000613137c11 */ /* 0x000fe2000f8e10ff */
[----:B------:R2:W-:Y:S01]  /*0650*/  STG.E desc[UR4][R14.64], R23 ;  /* 0x000000170e007986 */ /* 0x0005e2000c101904 */
[----:B------:R-:W-:Y:S01]  /*0660*/  LEA R17, R17, UR6, 0x2 ;  /* 0x0000000611117c11 */ /* 0x000fe2000f8e10ff */
[----:B------:R-:W-:Y:S01]  /*0670*/  IMAD.X R9, R7, 0x1, R15, P0 ;  /* 0x0000000107097824 */ /* 0x000fe200000e060f */
[----:B------:R-:W-:-:S04]  /*0680*/  IADD3 R10, P0, PT, R5, R8, RZ ;  /* 0x00000008050a7210 */ /* 0x000fc80007f1e0ff */
[----:B------:R2:W-:Y:S01]  /*0690*/  STG.E desc[UR4][R8.64], R21 ;  /* 0x0000001508007986 */ /* 0x0005e2000c101904 */
[----:B------:R-:W-:Y:S01]  /*06a0*/  IMAD.X R11, R7, 0x1, R9, P0 ;  /* 0x00000001070b7824 */ /* 0x000fe200000e0609 */
[----:B------:R-:W-:-:S04]  /*06b0*/  IADD3 R12, P0, PT, R5, R10, RZ ;  /* 0x0000000a050c7210 */ /* 0x000fc80007f1e0ff */
[----:B------:R2:W-:Y:S01]  /*06c0*/  STG.E desc[UR4][R10.64], R19 ;  /* 0x000000130a007986 */ /* 0x0005e2000c101904 */
[----:B------:R-:W-:Y:S01]  /*06d0*/  IMAD.X R13, R7, 0x1, R11, P0 ;  /* 0x00000001070d7824 */ /* 0x000fe200000e060b */
[----:B------:R-:W-:-:S04]  /*06e0*/  IADD3 R3, P0, PT, R5, R3, RZ ;  /* 0x0000000305037210 */ /* 0x000fc80007f1e0ff */
[----:B------:R2:W-:Y:S01]  /*06f0*/  STG.E desc[UR4][R12.64], R17 ;  /* 0x000000110c007986 */ /* 0x0005e2000c101904 */
[----:B------:R-:W-:Y:S01]  /*0700*/  IMAD.X R6, R7, 0x1, R6, P0 ;  /* 0x0000000107067824 */ /* 0x000fe200000e0606 */
[----:B------:R-:W-:-:S04]  /*0710*/  ISETP.GE.U32.AND P0, PT, R3, R0, PT ;  /* 0x000000000300720c */ /* 0x000fc80003f06070 */
[----:B------:R-:W-:-:S13]  /*0720*/  ISETP.GE.U32.AND.EX P0, PT, R6, R2, PT, P0 ;  /* 0x000000020600720c */ /* 0x000fda0003f06100 */
[----:B--2---:R-:W-:Y:S05]  /*0730*/  @!P0 BRA `(.L_x_6) ;  /* 0xfffffffc00988947 */ /* 0x004fea000383ffff */
[----:B------:R-:W-:Y:S05]  /*0740*/  EXIT ;  /* 0x000000000000794d */ /* 0x000fea0003800000 */
        .weak           $__internal_0_$__cuda_sm20_div_u64
        .type           $__internal_0_$__cuda_sm20_div_u64,@function
        .size           $__internal_0_$__cuda_sm20_div_u64,(.L_x_8 - $__internal_0_$__cuda_sm20_div_u64)
$__internal_0_$__cuda_sm20_div_u64:
[----:B------:R-:W-:Y:S02]  /*0750*/  IMAD.MOV.U32 R14, RZ, RZ, R4 ;  /* 0x000000ffff0e7224 */ /* 0x000fe400078e0004 */
[----:B------:R-:W-:-:S04]  /*0760*/  IMAD.MOV.U32 R15, RZ, RZ, RZ ;  /* 0x000000ffff0f7224 */ /* 0x000fc800078e00ff */
[----:B------:R-:W0:Y:S08]  /*0770*/  I2F.U64.RP R14, R14 ;  /* 0x0000000e000e7312 */ /* 0x000e300000309000 */
[----:B0-----:R-:W0:Y:S02]  /*0780*/  MUFU.RCP R10, R14 ;  /* 0x0000000e000a7308 */ /* 0x001e240000001000 */
[----:B0-----:R-:W-:-:S06]  /*0790*/  VIADD R10, R10, 0x1ffffffe ;  /* 0x1ffffffe0a0a7836 */ /* 0x001fcc0000000000 */
[----:B------:R-:W0:Y:S02]  /*07a0*/  F2I.U64.TRUNC R10, R10 ;  /* 0x0000000a000a7311 */ /* 0x000e24000020d800 */
[----:B0-----:R-:W-:-:S04]  /*07b0*/  IMAD.WIDE.U32 R12, R10, R4, RZ ;  /* 0x000000040a0c7225 */ /* 0x001fc800078e00ff */
[----:B------:R-:W-:Y:S01]  /*07c0*/  IMAD R13, R11, R4, R13 ;  /* 0x000000040b0d7224 */ /* 0x000fe200078e020d */
[----:B------:R-:W-:-:S05]  /*07d0*/  IADD3 R17, P0, PT, RZ, -R12, RZ ;  /* 0x8000000cff117210 */ /* 0x000fca0007f1e0ff */
[----:B------:R-:W-:-:S04]  /*07e0*/  IMAD.HI.U32 R12, R10, R17, RZ ;  /* 0x000000110a0c7227 */ /* 0x000fc800078e00ff */
[----:B------:R-:W-:Y:S02]  /*07f0*/  IMAD.X R19, RZ, RZ, ~R13, P0 ;  /* 0x000000ffff137224 */ /* 0x000fe400000e0e0d */
[----:B------:R-:W-:Y:S02]  /*0800*/  IMAD.MOV.U32 R13, RZ, RZ, R10 ;  /* 0x000000ffff0d7224 */ /* 0x000fe400078e000a */
[-C--:B------:R-:W-:Y:S02]  /*0810*/  IMAD R15, R11, R19.reuse, RZ ;  /* 0x000000130b0f7224 */ /* 0x080fe400078e02ff */
[----:B------:R-:W-:-:S04]  /*0820*/  IMAD.WIDE.U32 R12, P0, R10, R19, R12 ;  /* 0x000000130a0c7225 */ /* 0x000fc8000780000c */
[----:B------:R-:W-:-:S04]  /*0830*/  IMAD.HI.U32 R19, R11, R19, RZ ;  /* 0x000000130b137227 */ /* 0x000fc800078e00ff */
[----:B------:R-:W-:-:S05]  /*0840*/  IMAD.HI.U32 R12, P1, R11, R17, R12 ;  /* 0x000000110b0c7227 */ /* 0x000fca000782000c */
[----:B------:R-:W-:Y:S01]  /*0850*/  IADD3 R13, P2, PT, R15, R12, RZ ;  /* 0x0000000c0f0d7210 */ /* 0x000fe20007f5e0ff */
[----:B------:R-:W-:-:S04]  /*0860*/  IMAD.X R12, R19, 0x1, R11, P0 ;  /* 0x00000001130c7824 */ /* 0x000fc800000e060b */
[----:B------:R-:W-:Y:S01]  /*0870*/  IMAD.WIDE.U32 R10, R13, R4, RZ ;  /* 0x000000040d0a7225 */ /* 0x000fe200078e00ff */
[----:B------:R-:W-:Y:S02]  /*0880*/  IADD3.X R15, PT, PT, RZ, RZ, R12, P2, P1 ;  /* 0x000000ffff0f7210 */ /* 0x000fe400017e240c */
[----:B------:R-:W-:-:S03]  /*0890*/  IADD3 R17, P0, PT, RZ, -R10, RZ ;  /* 0x8000000aff117210 */ /* 0x000fc60007f1e0ff */
[----:B------:R-:W-:Y:S02]  /*08a0*/  IMAD R10, R15, R4, R11 ;  /* 0x000000040f0a7224 */ /* 0x000fe400078e020b */
[----:B------:R-:W-:-:S04]  /*08b0*/  IMAD.HI.U32 R12, R13, R17, RZ ;  /* 0x000000110d0c7227 */ /* 0x000fc800078e00ff */
[----:B------:R-:W-:-:S04]  /*08c0*/  IMAD.X R10, RZ, RZ, ~R10, P0 ;  /* 0x000000ffff0a7224 */ /* 0x000fc800000e0e0a */
[----:B------:R-:W-:-:S04]  /*08d0*/  IMAD.WIDE.U32 R12, P0, R13, R10, R12 ;  /* 0x0000000a0d0c7225 */ /* 0x000fc8000780000c */
[C---:B------:R-:W-:Y:S02]  /*08e0*/  IMAD R11, R15.reuse, R10, RZ ;  /* 0x0000000a0f0b7224 */ /* 0x040fe400078e02ff */
[----:B------:R-:W-:-:S04]  /*08f0*/  IMAD.HI.U32 R12, P1, R15, R17, R12 ;  /* 0x000000110f0c7227 */ /* 0x000fc8000782000c */
[----:B------:R-:W-:Y:S01]  /*0900*/  IMAD.HI.U32 R10, R15, R10, RZ ;  /* 0x0000000a0f0a7227 */ /* 0x000fe200078e00ff */
[----:B------:R-:W-:-:S03]  /*0910*/  IADD3 R12, P2, PT, R11, R12, RZ ;  /* 0x0000000c0b0c7210 */ /* 0x000fc60007f5e0ff */
[----:B------:R-:W-:Y:S02]  /*0920*/  IMAD.X R15, R10, 0x1, R15, P0 ;  /* 0x000000010a0f7824 */ /* 0x000fe400000e060f */
[----:B------:R-:W-:-:S03]  /*0930*/  IMAD.HI.U32 R10, R12, R7, RZ ;  /* 0x000000070c0a7227 */ /* 0x000fc600078e00ff */
[----:B------:R-:W-:Y:S01]  /*0940*/  IADD3.X R14, PT, PT, RZ, RZ, R15, P2, P1 ;  /* 0x000000ffff0e7210 */ /* 0x000fe200017e240f */
[----:B------:R-:W-:Y:S02]  /*0950*/  IMAD.MOV.U32 R11, RZ, RZ, RZ ;  /* 0x000000ffff0b7224 */ /* 0x000fe400078e00ff */
[----:B------:R-:W-:-:S04]  /*0960*/  IMAD.WIDE.U32 R10, R12, R9, R10 ;  /* 0x000000090c0a7225 */ /* 0x000fc800078e000a */
[C---:B------:R-:W-:Y:S02]  /*0970*/  IMAD R13, R14.reuse, R9, RZ ;  /* 0x000000090e0d7224 */ /* 0x040fe400078e02ff */
[----:B------:R-:W-:-:S04]  /*0980*/  IMAD.HI.U32 R10, P0, R14, R7, R10 ;  /* 0x000000070e0a7227 */ /* 0x000fc8000780000a */
[----:B------:R-:W-:Y:S01]  /*0990*/  IMAD.HI.U32 R14, R14, R9, RZ ;  /* 0x000000090e0e7227 */ /* 0x000fe200078e00ff */
[----:B------:R-:W-:-:S03]  /*09a0*/  IADD3 R13, P1, PT, R13, R10, RZ ;  /* 0x0000000a0d0d7210 */ /* 0x000fc60007f3e0ff */
[----:B------:R-:W-:-:S04]  /*09b0*/  IMAD.X R10, RZ, RZ, R14, P0 ;  /* 0x000000ffff0a7224 */ /* 0x000fc800000e060e */
[----:B------:R-:W-:Y:S02]  /*09c0*/  IMAD.X R15, RZ, RZ, R10, P1 ;  /* 0x000000ffff0f7224 */ /* 0x000fe400008e060a */
[----:B------:R-:W-:-:S04]  /*09d0*/  IMAD.WIDE.U32 R10, R13, R4, RZ ;  /* 0x000000040d0a7225 */ /* 0x000fc800078e00ff */
[----:B------:R-:W-:Y:S01]  /*09e0*/  IMAD R12, R15, R4, R11 ;  /* 0x000000040f0c7224 */ /* 0x000fe200078e020b */
[----:B------:R-:W-:-:S04]  /*09f0*/  IADD3 R11, P0, PT, -R10, R7, RZ ;  /* 0x000000070a0b7210 */ /* 0x000fc80007f1e1ff */
[-C--:B------:R-:W-:Y:S01]  /*0a00*/  IADD3 R7, P1, PT, -R4, R11.reuse, RZ ;  /* 0x0000000b04077210 */ /* 0x080fe20007f3e1ff */
[----:B------:R-:W-:Y:S01]  /*0a10*/  IMAD.X R14, R9, 0x1, ~R12, P0 ;  /* 0x00000001090e7824 */ /* 0x000fe200000e0e0c */
[----:B------:R-:W-:Y:S02]  /*0a20*/  ISETP.GE.U32.AND P0, PT, R11, R4, PT ;  /* 0x000000040b00720c */ /* 0x000fe40003f06070 */
[----:B------:R-:W-:Y:S02]  /*0a30*/  IADD3 R12, P2, PT, R13, 0x1, RZ ;  /* 0x000000010d0c7810 */ /* 0x000fe40007f5e0ff */
[C---:B------:R-:W-:Y:S02]  /*0a40*/  ISETP.GE.U32.AND.EX P0, PT, R14.reuse, RZ, PT, P0 ;  /* 0x000000ff0e00720c */ /* 0x040fe40003f06100 */
[----:B------:R-:W-:Y:S01]  /*0a50*/  IADD3.X R9, PT, PT, R14, -0x1, RZ, P1, !PT ;  /* 0xffffffff0e097810 */ /* 0x000fe20000ffe4ff */
[----:B------:R-:W-:Y:S01]  /*0a60*/  IMAD.X R10, RZ, RZ, R15, P2 ;  /* 0x000000ffff0a7224 */ /* 0x000fe200010e060f */
[----:B------:R-:W-:-:S02]  /*0a70*/  SEL R7, R7, R11, P0 ;  /* 0x0000000b07077207 */ /* 0x000fc40000000000 */
[----:B------:R-:W-:Y:S02]  /*0a80*/  SEL R12, R12, R13, P0 ;  /* 0x0000000d0c0c7207 */ /* 0x000fe40000000000 */
[----:B------:R-:W-:Y:S02]  /*0a90*/  SEL R9, R9, R14, P0 ;  /* 0x0000000e09097207 */ /* 0x000fe40000000000 */
[----:B------:R-:W-:Y:S02]  /*0aa0*/  SEL R15, R10, R15, P0 ;  /* 0x0000000f0a0f7207 */ /* 0x000fe40000000000 */
[----:B------:R-:W-:Y:S02]  /*0ab0*/  ISETP.GE.U32.AND P0, PT, R7, R4, PT ;  /* 0x000000040700720c */ /* 0x000fe40003f06070 */
[----:B------:R-:W-:Y:S02]  /*0ac0*/  IADD3 R7, P2, PT, R12, 0x1, RZ ;  /* 0x000000010c077810 */ /* 0x000fe40007f5e0ff */
[----:B------:R-:W-:-:S02]  /*0ad0*/  ISETP.NE.U32.AND P1, PT, R4, RZ, PT ;  /* 0x000000ff0400720c */ /* 0x000fc40003f25070 */
[----:B------:R-:W-:Y:S01]  /*0ae0*/  ISETP.GE.U32.AND.EX P0, PT, R9, RZ, PT, P0 ;  /* 0x000000ff0900720c */ /* 0x000fe20003f06100 */
[----:B------:R-:W-:Y:S01]  /*0af0*/  IMAD.X R10, RZ, RZ, R15, P2 ;  /* 0x000000ffff0a7224 */ /* 0x000fe200010e060f */
[----:B------:R-:W-:Y:S01]  /*0b00*/  ISETP.NE.AND.EX P1, PT, RZ, RZ, PT, P1 ;  /* 0x000000ffff00720c */ /* 0x000fe20003f25310 */
[----:B------:R-:W-:Y:S01]  /*0b10*/  IMAD.MOV.U32 R9, RZ, RZ, 0x0 ;  /* 0x00000000ff097424 */ /* 0x000fe200078e00ff */
[----:B------:R-:W-:Y:S02]  /*0b20*/  SEL R7, R7, R12, P0 ;  /* 0x0000000c07077207 */ /* 0x000fe40000000000 */
[----:B------:R-:W-:Y:S02]  /*0b30*/  SEL R10, R10, R15, P0 ;  /* 0x0000000f0a0a7207 */ /* 0x000fe40000000000 */
[----:B------:R-:W-:Y:S02]  /*0b40*/  SEL R7, R7, 0xffffffff, P1 ;  /* 0xffffffff07077807 */ /* 0x000fe40000800000 */
[----:B------:R-:W-:Y:S01]  /*0b50*/  SEL R10, R10, 0xffffffff, P1 ;  /* 0xffffffff0a0a7807 */ /* 0x000fe20000800000 */
[----:B------:R-:W-:Y:S06]  /*0b60*/  RET.REL.NODEC R8 `(_Z10FillBufferPimm) ;  /* 0xfffffff408247950 */ /* 0x000fec0003c3ffff */
.L_x_7:
[----:B------:R-:W-:-:S00]  /*0b70*/  BRA `(.L_x_7) ;  /* 0xfffffffc00fc7947 */ /* 0x000fc0000383ffff */
[----:B------:R-:W-:-:S00]  /*0b80*/  NOP ;  /* 0x0000000000007918 */ /* 0x000fc00000000000 */
[----:B------:R-:W-:-:S00]  /*0b90*/  NOP ;  /* 0x0000000000007918 */ /* 0x000fc00000000000 */
[----:B------:R-:W-:-:S00]  /*0ba0*/  NOP ;  /* 0x0000000000007918 */ /* 0x000fc00000000000 */
[----:B------:R-:W-:-:S00]  /*0bb0*/  NOP ;  /* 0x0000000000007918 */ /* 0x000fc00000000000 */
[----:B------:R-:W-:-:S00]  /*0bc0*/  NOP ;  /* 0x0000000000007918 */ /* 0x000fc00000000000 */
[----:B------:R-:W-:-:S00]  /*0bd0*/  NOP ;  /* 0x0000000000007918 */ /* 0x000fc00000000000 */
[----:B------:R-:W-:-:S00]  /*0be0*/  NOP ;  /* 0x0000000000007918 */ /* 0x000fc00000000000 */
[----:B------:R-:W-:-:S00]  /*0bf0*/  NOP ;  /* 0x0000000000007918 */ /* 0x000fc00000000000 */
.L_x_8:


//--------------------- .nv.shared.reserved.0     --------------------------
	.section	.nv.shared.reserved.0,"aw",@nobits
	.weak		__nv_reservedSMEM_offset_0_alias
	.size		__nv_reservedSMEM_offset_0_alias, 0, 64
	.other		__nv_reservedSMEM_offset_0_alias,@"STO_CUDA_RESERVED_SHARED STV_DEFAULT"
__nv_reservedSMEM_offset_0_alias:
	.zero		0
	.zero		64


//--------------------- .nv.constant0._Z10FillBufferPimm --------------------------
	.section	.nv.constant0._Z10FillBufferPimm,"a",@progbits
	.sectionflags	@""
	.align	4
.nv.constant0._Z10FillBufferPimm:
	.zero		920


//--------------------- SYMBOLS --------------------------

	.type		.nv.reservedSmem.offset0,@object
	.size		.nv.reservedSmem.offset0,0x4
